	.headerflags	@"EF_CUDA_TEXMODE_UNIFIED EF_CUDA_64BIT_ADDRESS EF_CUDA_ACCELERATORS EF_CUDA_SM90 EF_CUDA_VIRTUAL_SM(EF_CUDA_SM90)"
	.elftype	@"ET_EXEC"


//--------------------- .nv.info                  --------------------------
	.section	.nv.info,"",@"SHT_CUDA_INFO"
	.align	4


	//----- nvinfo : EIATTR_REGCOUNT
	.align		4
        /*0000*/ 	.byte	0x04, 0x2f
        /*0002*/ 	.short	(.L_3 - .L_2)
	.align		4
.L_2:
        /*0004*/ 	.word	index@(triton_poi_fused__native_batch_norm_legit_no_training_20)
        /*0008*/ 	.word	0x00000012


	//----- nvinfo : EIATTR_MIN_STACK_SIZE
	.align		4
.L_3:
        /*000c*/ 	.byte	0x04, 0x12
        /*000e*/ 	.short	(.L_5 - .L_4)
	.align		4
.L_4:
        /*0010*/ 	.word	index@(triton_poi_fused__native_batch_norm_legit_no_training_20)
        /*0014*/ 	.word	0x00000000


	//----- nvinfo : EIATTR_FRAME_SIZE
	.align		4
.L_5:
        /*0018*/ 	.byte	0x04, 0x11
        /*001a*/ 	.short	(.L_7 - .L_6)
	.align		4
.L_6:
        /*001c*/ 	.word	index@(triton_poi_fused__native_batch_norm_legit_no_training_20)
        /*0020*/ 	.word	0x00000000


	//----- nvinfo : EIATTR_MIN_STACK_SIZE
	.align		4
.L_7:
        /*0024*/ 	.byte	0x04, 0x12
        /*0026*/ 	.short	(.L_9 - .L_8)
	.align		4
.L_8:
        /*0028*/ 	.word	index@(triton_poi_fused__native_batch_norm_legit_no_training_20)
        /*002c*/ 	.word	0x00000000
.L_9:


//--------------------- .nv.info.triton_poi_fused__native_batch_norm_legit_no_training_20 --------------------------
	.section	.nv.info.triton_poi_fused__native_batch_norm_legit_no_training_20,"",@"SHT_CUDA_INFO"
	.sectionflags	@""
	.align	4


	//----- nvinfo : EIATTR_CUDA_API_VERSION
	.align		4
        /*0000*/ 	.byte	0x04, 0x37
        /*0002*/ 	.short	(.L_11 - .L_10)
.L_10:
        /*0004*/ 	.word	0x0000007c


	//----- nvinfo : EIATTR_KPARAM_INFO
	.align		4
.L_11:
        /*0008*/ 	.byte	0x04, 0x17
        /*000a*/ 	.short	(.L_13 - .L_12)
.L_12:
        /*000c*/ 	.word	0x00000000
        /*0010*/ 	.short	0x0006
        /*0012*/ 	.short	0x0030
        /*0014*/ 	.byte	0x00, 0xf0, 0x11, 0x00


	//----- nvinfo : EIATTR_KPARAM_INFO
	.align		4
.L_13:
        /*0018*/ 	.byte	0x04, 0x17
        /*001a*/ 	.short	(.L_15 - .L_14)
.L_14:
        /*001c*/ 	.word	0x00000000
        /*0020*/ 	.short	0x0005
        /*0022*/ 	.short	0x0028
        /*0024*/ 	.byte	0x00, 0xf4, 0x21, 0x00


	//----- nvinfo : EIATTR_KPARAM_INFO
	.align		4
.L_15:
        /*0028*/ 	.byte	0x04, 0x17
        /*002a*/ 	.short	(.L_17 - .L_16)
.L_16:
        /*002c*/ 	.word	0x00000000
        /*0030*/ 	.short	0x0004
        /*0032*/ 	.short	0x0020
        /*0034*/ 	.byte	0x00, 0xf4, 0x21, 0x00


	//----- nvinfo : EIATTR_KPARAM_INFO
	.align		4
.L_17:
        /*0038*/ 	.byte	0x04, 0x17
        /*003a*/ 	.short	(.L_19 - .L_18)
.L_18:
        /*003c*/ 	.word	0x00000000
        /*0040*/ 	.short	0x0003
        /*0042*/ 	.short	0x0018
        /*0044*/ 	.byte	0x00, 0xf4, 0x21, 0x00


	//----- nvinfo : EIATTR_KPARAM_INFO
	.align		4
.L_19:
        /*0048*/ 	.byte	0x04, 0x17
        /*004a*/ 	.short	(.L_21 - .L_20)
.L_20:
        /*004c*/ 	.word	0x00000000
        /*0050*/ 	.short	0x0002
        /*0052*/ 	.short	0x0010
        /*0054*/ 	.byte	0x00, 0xf4, 0x21, 0x00


	//----- nvinfo : EIATTR_KPARAM_INFO
	.align		4
.L_21:
        /*0058*/ 	.byte	0x04, 0x17
        /*005a*/ 	.short	(.L_23 - .L_22)
.L_22:
        /*005c*/ 	.word	0x00000000
        /*0060*/ 	.short	0x0001
        /*0062*/ 	.short	0x0008
        /*0064*/ 	.byte	0x00, 0xf4, 0x21, 0x00


	//----- nvinfo : EIATTR_KPARAM_INFO
	.align		4
.L_23:
        /*0068*/ 	.byte	0x04, 0x17
        /*006a*/ 	.short	(.L_25 - .L_24)
.L_24:
        /*006c*/ 	.word	0x00000000
        /*0070*/ 	.short	0x0000
        /*0072*/ 	.short	0x0000
        /*0074*/ 	.byte	0x00, 0xf4, 0x21, 0x00


	//----- nvinfo : EIATTR_SPARSE_MMA_MASK
	.align		4
.L_25:
        /*0078*/ 	.byte	0x03, 0x50
        /*007a*/ 	.short	0x0000


	//----- nvinfo : EIATTR_MAXREG_COUNT
	.align		4
        /*007c*/ 	.byte	0x03, 0x1b
        /*007e*/ 	.short	0x00ff


	//----- nvinfo : EIATTR_EXIT_INSTR_OFFSETS
	.align		4
        /*0080*/ 	.byte	0x04, 0x1c
        /*0082*/ 	.short	(.L_27 - .L_26)


	//   ....[0]....
.L_26:
        /*0084*/ 	.word	0x00000300


	//   ....[1]....
        /*0088*/ 	.word	0x00000320


	//----- nvinfo : EIATTR_REQNTID
	.align		4
.L_27:
        /*008c*/ 	.byte	0x04, 0x10
        /*008e*/ 	.short	(.L_29 - .L_28)
.L_28:
        /*0090*/ 	.word	0x00000080
        /*0094*/ 	.word	0x00000001
        /*0098*/ 	.word	0x00000001


	//----- nvinfo : EIATTR_CBANK_PARAM_SIZE
	.align		4
.L_29:
        /*009c*/ 	.byte	0x03, 0x19
        /*009e*/ 	.short	0x0034


	//----- nvinfo : EIATTR_PARAM_CBANK
	.align		4
        /*00a0*/ 	.byte	0x04, 0x0a
        /*00a2*/ 	.short	(.L_31 - .L_30)
	.align		4
.L_30:
        /*00a4*/ 	.word	index@(.nv.constant0.triton_poi_fused__native_batch_norm_legit_no_training_20)
        /*00a8*/ 	.short	0x0210
        /*00aa*/ 	.short	0x0034


	//----- nvinfo : EIATTR_SW_WAR
	.align		4
.L_31:
        /*00ac*/ 	.byte	0x04, 0x36
        /*00ae*/ 	.short	(.L_33 - .L_32)
.L_32:
        /*00b0*/ 	.word	0x00000008
.L_33:


//--------------------- .nv.callgraph             --------------------------
	.section	.nv.callgraph,"",@"SHT_CUDA_CALLGRAPH"
	.align	4
	.sectionentsize	8
	.align		4
        /*0000*/ 	.word	0x00000000
	.align		4
        /*0004*/ 	.word	0xffffffff
	.align		4
        /*0008*/ 	.word	0x00000000
	.align		4
        /*000c*/ 	.word	0xfffffffe
	.align		4
        /*0010*/ 	.word	0x00000000
	.align		4
        /*0014*/ 	.word	0xfffffffd
	.align		4
        /*0018*/ 	.word	0x00000000
	.align		4
        /*001c*/ 	.word	0xfffffffc


//--------------------- .nv.constant4             --------------------------
	.section	.nv.constant4,"a",@progbits
	.align	8
	.align		8
.nv.constant4:
        /*0000*/ 	.dword	_$_str
	.align		8
        /*0008*/ 	.dword	_$_str_$_2


//--------------------- .text.triton_poi_fused__native_batch_norm_legit_no_training_20 --------------------------
	.section	.text.triton_poi_fused__native_batch_norm_legit_no_training_20,"ax",@progbits
	.align	128
        .global         triton_poi_fused__native_batch_norm_legit_no_training_20
        .type           triton_poi_fused__native_batch_norm_legit_no_training_20,@function
        .size           triton_poi_fused__native_batch_norm_legit_no_training_20,(.L_x_1 - triton_poi_fused__native_batch_norm_legit_no_training_20)
        .other          triton_poi_fused__native_batch_norm_legit_no_training_20,@"STO_CUDA_ENTRY STV_DEFAULT"
triton_poi_fused__native_batch_norm_legit_no_training_20:
.text.triton_poi_fused__native_batch_norm_legit_no_training_20:
[----:B------:R-:W0:Y:S01]  /*0000*/  LDC R1, c[0x0][0x28] ;  /* 0x00000a00ff017b82 */ /* 0x000e220000000800 */
[----:B------:R-:W1:Y:S07]  /*0010*/  S2R R0, SR_TID.X ;  /* 0x0000000000007919 */ /* 0x000e6e0000002100 */
[----:B------:R-:W2:Y:S01]  /*0020*/  LDC.64 R8, c[0x0][0x220] ;  /* 0x00008800ff087b82 */ /* 0x000ea20000000a00 */
[----:B------:R-:W-:Y:S01]  /*0030*/  HFMA2.MMA R14, -RZ, RZ, 0, 0 ;  /* 0x00000000ff0e7435 */ /* 0x000fe200000001ff */
[----:B------:R-:W-:Y:S01]  /*0040*/  ULDC.64 UR4, c[0x0][0x208] ;  /* 0x0000820000047ab9 */ /* 0x000fe20000000a00 */
[----:B------:R-:W3:Y:S05]  /*0050*/  S2R R3, SR_CTAID.X ;  /* 0x0000000000037919 */ /* 0x000eea0000002500 */
[----:B------:R-:W4:Y:S08]  /*0060*/  LDC.64 R4, c[0x0][0x210] ;  /* 0x00008400ff047b82 */ /* 0x000f300000000a00 */
[----:B------:R-:W5:Y:S08]  /*0070*/  LDC.64 R6, c[0x0][0x218] ;  /* 0x00008600ff067b82 */ /* 0x000f700000000a00 */
[----:B------:R-:W5:Y:S01]  /*0080*/  LDC.64 R10, c[0x0][0x228] ;  /* 0x00008a00ff0a7b82 */ /* 0x000f620000000a00 */
[----:B-1----:R-:W-:-:S07]  /*0090*/  LOP3.LUT R0, R0, 0x7f, RZ, 0xc0, !PT ;  /* 0x0000007f00007812 */ /* 0x002fce00078ec0ff */
[----:B------:R-:W1:Y:S01]  /*00a0*/  LDC.64 R12, c[0x0][0x230] ;  /* 0x00008c00ff0c7b82 */ /* 0x000e620000000a00 */
[----:B---3--:R-:W-:Y:S02]  /*00b0*/  SHF.R.S32.HI R2, RZ, 0x18, R3 ;  /* 0x00000018ff027819 */ /* 0x008fe40000011403 */
[----:B------:R-:W-:Y:S02]  /*00c0*/  LEA R0, R3, R0, 0x7 ;  /* 0x0000000003007211 */ /* 0x000fe400078e38ff */
[----:B------:R-:W-:Y:S02]  /*00d0*/  SGXT R3, R2, 0x1 ;  /* 0x000000010203781a */ /* 0x000fe40000000200 */
[----:B------:R-:W-:Y:S02]  /*00e0*/  ISETP.GE.AND P2, PT, R0, 0x200, PT ;  /* 0x000002000000780c */ /* 0x000fe40003f46270 */
[----:B------:R-:W-:-:S04]  /*00f0*/  LEA.HI R3, R3, R0, RZ, 0x4 ;  /* 0x0000000003037211 */ /* 0x000fc800078f20ff */
[----:B------:R-:W-:-:S04]  /*0100*/  SHF.R.S32.HI R3, RZ, 0x4, R3 ;  /* 0x00000004ff037819 */ /* 0x000fc80000011403 */
[----:B------:R-:W-:-:S04]  /*0110*/  LEA.HI R2, R3, R3, RZ, 0x3 ;  /* 0x0000000303027211 */ /* 0x000fc800078f18ff */
[----:B------:R-:W-:-:S04]  /*0120*/  LOP3.LUT R2, R2, 0xfffffff8, RZ, 0xc0, !PT ;  /* 0xfffffff802027812 */ /* 0x000fc800078ec0ff */
[----:B------:R-:W-:-:S05]  /*0130*/  IADD3 R15, R3, -R2, RZ ;  /* 0x80000002030f7210 */ /* 0x000fca0007ffe0ff */
[----:B--2---:R-:W-:-:S05]  /*0140*/  IMAD.WIDE R8, R15, 0x4, R8 ;  /* 0x000000040f087825 */ /* 0x004fca00078e0208 */
[----:B------:R2:W3:Y:S01]  /*0150*/  @!P2 LDG.E.EL R14, desc[UR4][R8.64] ;  /* 0x00000004080ea981 */ /* 0x0004e2000c2e1900 */
[----:B------:R-:W-:Y:S01]  /*0160*/  CS2R R2, SRZ ;  /* 0x0000000000027805 */ /* 0x000fe2000001ff00 */
[----:B----4-:R-:W-:-:S04]  /*0170*/  IMAD.WIDE R4, R0, 0x4, R4 ;  /* 0x0000000400047825 */ /* 0x010fc800078e0204 */
[C---:B-----5:R-:W-:Y:S01]  /*0180*/  IMAD.WIDE R6, R15.reuse, 0x4, R6 ;  /* 0x000000040f067825 */ /* 0x060fe200078e0206 */
[----:B------:R4:W5:Y:S03]  /*0190*/  @!P2 LDG.E R2, desc[UR4][R4.64] ;  /* 0x000000040402a981 */ /* 0x000966000c1e1900 */
[C---:B0-2---:R-:W-:Y:S01]  /*01a0*/  IMAD.WIDE R8, R15.reuse, 0x4, R10 ;  /* 0x000000040f087825 */ /* 0x045fe200078e020a */
[----:B------:R0:W5:Y:S03]  /*01b0*/  @!P2 LDG.E.EL R3, desc[UR4][R6.64] ;  /* 0x000000040603a981 */ /* 0x000166000c2e1900 */
[----:B-1----:R-:W-:Y:S01]  /*01c0*/  IMAD.WIDE R10, R15, 0x4, R12 ;  /* 0x000000040f0a7825 */ /* 0x002fe200078e020c */
[----:B------:R-:W-:Y:S01]  /*01d0*/  CS2R R12, SRZ ;  /* 0x00000000000c7805 */ /* 0x000fe2000001ff00 */
[----:B----4-:R-:W1:Y:S05]  /*01e0*/  LDC.64 R4, c[0x0][0x238] ;  /* 0x00008e00ff047b82 */ /* 0x010e6a0000000a00 */
[----:B------:R-:W2:Y:S04]  /*01f0*/  @!P2 LDG.E.EL R12, desc[UR4][R8.64] ;  /* 0x00000004080ca981 */ /* 0x000ea8000c2e1900 */
[----:B------:R-:W2:Y:S01]  /*0200*/  @!P2 LDG.E.EL R13, desc[UR4][R10.64] ;  /* 0x000000040a0da981 */ /* 0x000ea2000c2e1900 */
[----:B0-----:R-:W-:Y:S01]  /*0210*/  MOV R6, 0x3e800000 ;  /* 0x3e80000000067802 */ /* 0x001fe20000000f00 */
[----:B---3--:R-:W-:-:S04]  /*0220*/  FADD R14, R14, 9.9999997473787516356e-06 ;  /* 0x3727c5ac0e0e7421 */ /* 0x008fc80000000000 */
[----:B------:R-:W0:Y:S01]  /*0230*/  MUFU.SQRT R15, R14 ;  /* 0x0000000e000f7308 */ /* 0x000e220000002000 */
[----:B-----5:R-:W-:Y:S01]  /*0240*/  FADD R2, -R3, R2 ;  /* 0x0000000203027221 */ /* 0x020fe20000000100 */
[C---:B0-----:R-:W-:Y:S02]  /*0250*/  FSETP.GT.AND P0, PT, R15.reuse, 8.50705917302346158658e+37, PT ;  /* 0x7e8000000f00780b */ /* 0x041fe40003f04000 */
[----:B------:R-:W-:Y:S02]  /*0260*/  FSETP.GEU.AND P1, PT, R15, 1.175494350822287508e-38, PT ;  /* 0x008000000f00780b */ /* 0x000fe40003f2e000 */
[----:B------:R-:W-:-:S09]  /*0270*/  FSEL R6, R6, 1, P0 ;  /* 0x3f80000006067808 */ /* 0x000fd20000000000 */
[----:B------:R-:W-:Y:S02]  /*0280*/  @P0 FMUL R15, R15, 0.25 ;  /* 0x3e8000000f0f0820 */ /* 0x000fe40000400000 */
[----:B------:R-:W-:Y:S02]  /*0290*/  @!P1 FMUL R6, R6, 16777216 ;  /* 0x4b80000006069820 */ /* 0x000fe40000400000 */
[----:B------:R-:W-:-:S06]  /*02a0*/  @!P1 FMUL R15, R15, 16777216 ;  /* 0x4b8000000f0f9820 */ /* 0x000fcc0000400000 */
[----:B------:R-:W0:Y:S02]  /*02b0*/  MUFU.RCP R15, R15 ;  /* 0x0000000f000f7308 */ /* 0x000e240000001000 */
[----:B0-----:R-:W-:-:S04]  /*02c0*/  FMUL R3, R15, R6 ;  /* 0x000000060f037220 */ /* 0x001fc80000400000 */
[----:B------:R-:W-:Y:S01]  /*02d0*/  FMUL R6, R2, R3 ;  /* 0x0000000302067220 */ /* 0x000fe20000400000 */
[----:B-1----:R-:W-:-:S04]  /*02e0*/  IMAD.WIDE R2, R0, 0x4, R4 ;  /* 0x0000000400027825 */ /* 0x002fc800078e0204 */
[----:B--2---:R-:W-:Y:S01]  /*02f0*/  FFMA R13, R6, R12, R13 ;  /* 0x0000000c060d7223 */ /* 0x004fe2000000000d */
[----:B------:R-:W-:Y:S06]  /*0300*/  @P2 EXIT ;  /* 0x000000000000294d */ /* 0x000fec0003800000 */
[----:B------:R-:W-:Y:S01]  /*0310*/  STG.E desc[UR4][R2.64], R13 ;  /* 0x0000000d02007986 */ /* 0x000fe2000c101904 */
[----:B------:R-:W-:Y:S05]  /*0320*/  EXIT ;  /* 0x000000000000794d */ /* 0x000fea0003800000 */
.L_x_0:
[----:B------:R-:W-:-:S00]  /*0330*/  BRA `(.L_x_0) ;  /* 0xfffffffc00fc7947 */ /* 0x000fc0000383ffff */
[----:B------:R-:W-:-:S00]  /*0340*/  NOP ;  /* 0x0000000000007918 */ /* 0x000fc00000000000 */
        /* <DEDUP_REMOVED lines=11> */
.L_x_1:


//--------------------- .nv.global.init           --------------------------
	.section	.nv.global.init,"aw",@progbits
.nv.global.init:
	.type		_$_str,@object
	.size		_$_str,(_$_str_$_2 - _$_str)
_$_str:
        /*0000*/ 	.byte	0x5f, 0x5f, 0x43, 0x55, 0x44, 0x41, 0x5f, 0x46, 0x54, 0x5a, 0x00
	.type		_$_str_$_2,@object
	.size		_$_str_$_2,(.L_1 - _$_str_$_2)
_$_str_$_2:
        /*000b*/ 	.byte	0x5f, 0x5f, 0x43, 0x55, 0x44, 0x41, 0x5f, 0x50, 0x52, 0x45, 0x43, 0x5f, 0x53, 0x51, 0x52, 0x54
        /*001b*/ 	.byte	0x00
.L_1:


//--------------------- .nv.constant0.triton_poi_fused__native_batch_norm_legit_no_training_20 --------------------------
	.section	.nv.constant0.triton_poi_fused__native_batch_norm_legit_no_training_20,"a",@progbits
	.sectionflags	@""
	.align	4
.nv.constant0.triton_poi_fused__native_batch_norm_legit_no_training_20:
	.zero		580
